//
// Generated by NVIDIA NVVM Compiler
//
// Compiler Build ID: CL-36424714
// Cuda compilation tools, release 13.0, V13.0.88
// Based on NVVM 20.0.0
//

.version 9.0
.target sm_100
.address_size 64

	// .globl	_Z16intensive_kernelPj

.visible .entry _Z16intensive_kernelPj(
	.param .u64 .ptr .align 1 _Z16intensive_kernelPj_param_0
)
{
	.reg .pred 	%p<12>;
	.reg .b32 	%r<32>;
	.reg .b32 	%f<3>;
	.reg .b64 	%rd<14>;
	.reg .b64 	%fd<29>;

	ld.param.u64 	%rd3, [_Z16intensive_kernelPj_param_0];
	cvta.to.global.u64 	%rd1, %rd3;
	ld.global.u32 	%r6, [%rd1+32];
	setp.eq.s32 	%p1, %r6, 0;
	@%p1 bra 	$L__BB0_16;
	mov.u32 	%r7, %tid.x;
	mov.u32 	%r8, %ctaid.x;
	or.b32  	%r1, %r7, %r8;
	mov.u32 	%r9, %ntid.x;
	mad.lo.s32 	%r2, %r9, %r8, %r7;
	mul.wide.s32 	%rd12, %r2, 8;
$L__BB0_2:
	setp.ne.s32 	%p2, %r1, 0;
	@%p2 bra 	$L__BB0_7;
	ld.global.u32 	%r10, [%rd1];
	setp.ne.s32 	%p3, %r10, 65;
	@%p3 bra 	$L__BB0_6;
	ld.global.u32 	%r11, [%rd1+4];
	setp.eq.s32 	%p4, %r11, 90;
	@%p4 bra 	$L__BB0_6;
	mov.b32 	%r12, 1;
	st.global.u32 	[%rd1+28], %r12;
	membar.gl;
	bra.uni 	$L__BB0_7;
$L__BB0_6:
	mov.b32 	%r13, 0;
	st.global.u32 	[%rd1+28], %r13;
	mov.b32 	%r14, 45;
	st.global.u32 	[%rd1+4], %r14;
	membar.gl;
$L__BB0_7:
	bar.sync 	0;
	ld.global.u32 	%r15, [%rd1+28];
	setp.ne.s32 	%p5, %r15, 1;
	@%p5 bra 	$L__BB0_15;
	ld.global.u32 	%rd4, [%rd1+24];
	shl.b64 	%rd5, %rd4, 32;
	ld.global.u32 	%rd6, [%rd1+20];
	or.b64  	%rd7, %rd5, %rd6;
	ld.global.u32 	%rd8, [%rd1+16];
	shl.b64 	%rd9, %rd8, 32;
	ld.global.u32 	%rd10, [%rd1+12];
	or.b64  	%rd11, %rd9, %rd10;
	add.s64 	%rd2, %rd7, %rd12;
	ld.f64 	%fd1, [%rd2];
	add.s64 	%rd13, %rd11, %rd12;
	ld.f64 	%fd2, [%rd13];
	sub.f64 	%fd7, %fd1, %fd2;
	setp.leu.f64 	%p6, %fd7, 0d3F847AE147AE147B;
	@%p6 bra 	$L__BB0_13;
	fma.rn.f64 	%fd8, %fd1, 0d3FF71547652B82FE, 0d4338000000000000;
	{
	.reg .b32 %temp; 
	mov.b64 	{%r3, %temp}, %fd8;
	}
	mov.f64 	%fd9, 0dC338000000000000;
	add.rn.f64 	%fd10, %fd8, %fd9;
	fma.rn.f64 	%fd11, %fd10, 0dBFE62E42FEFA39EF, %fd1;
	fma.rn.f64 	%fd12, %fd10, 0dBC7ABC9E3B39803F, %fd11;
	fma.rn.f64 	%fd13, %fd12, 0d3E5ADE1569CE2BDF, 0d3E928AF3FCA213EA;
	fma.rn.f64 	%fd14, %fd13, %fd12, 0d3EC71DEE62401315;
	fma.rn.f64 	%fd15, %fd14, %fd12, 0d3EFA01997C89EB71;
	fma.rn.f64 	%fd16, %fd15, %fd12, 0d3F2A01A014761F65;
	fma.rn.f64 	%fd17, %fd16, %fd12, 0d3F56C16C1852B7AF;
	fma.rn.f64 	%fd18, %fd17, %fd12, 0d3F81111111122322;
	fma.rn.f64 	%fd19, %fd18, %fd12, 0d3FA55555555502A1;
	fma.rn.f64 	%fd20, %fd19, %fd12, 0d3FC5555555555511;
	fma.rn.f64 	%fd21, %fd20, %fd12, 0d3FE000000000000B;
	fma.rn.f64 	%fd22, %fd21, %fd12, 0d3FF0000000000000;
	fma.rn.f64 	%fd23, %fd22, %fd12, 0d3FF0000000000000;
	{
	.reg .b32 %temp; 
	mov.b64 	{%r4, %temp}, %fd23;
	}
	{
	.reg .b32 %temp; 
	mov.b64 	{%temp, %r5}, %fd23;
	}
	shl.b32 	%r16, %r3, 20;
	add.s32 	%r17, %r16, %r5;
	mov.b64 	%fd28, {%r4, %r17};
	{
	.reg .b32 %temp; 
	mov.b64 	{%temp, %r18}, %fd1;
	}
	mov.b32 	%f2, %r18;
	abs.f32 	%f1, %f2;
	setp.lt.f32 	%p7, %f1, 0f4086232B;
	@%p7 bra 	$L__BB0_12;
	setp.lt.f64 	%p8, %fd1, 0d0000000000000000;
	add.f64 	%fd24, %fd1, 0d7FF0000000000000;
	selp.f64 	%fd28, 0d0000000000000000, %fd24, %p8;
	setp.geu.f32 	%p9, %f1, 0f40874800;
	@%p9 bra 	$L__BB0_12;
	shr.u32 	%r19, %r3, 31;
	add.s32 	%r20, %r3, %r19;
	shr.s32 	%r21, %r20, 1;
	shl.b32 	%r22, %r21, 20;
	add.s32 	%r23, %r5, %r22;
	mov.b64 	%fd25, {%r4, %r23};
	sub.s32 	%r24, %r3, %r21;
	shl.b32 	%r25, %r24, 20;
	add.s32 	%r26, %r25, 1072693248;
	mov.b32 	%r27, 0;
	mov.b64 	%fd26, {%r27, %r26};
	mul.f64 	%fd28, %fd26, %fd25;
$L__BB0_12:
	fma.rn.f64 	%fd27, %fd2, 0d4000000000000000, %fd28;
	st.f64 	[%rd2], %fd27;
$L__BB0_13:
	setp.ne.s32 	%p10, %r1, 0;
	@%p10 bra 	$L__BB0_15;
	mov.b32 	%r28, 59;
	st.global.u32 	[%rd1], %r28;
	mov.b32 	%r29, 90;
	st.global.u32 	[%rd1+4], %r29;
	mov.b32 	%r30, 0;
	st.global.u32 	[%rd1+28], %r30;
	membar.gl;
$L__BB0_15:
	bar.sync 	0;
	ld.global.u32 	%r31, [%rd1+32];
	setp.ne.s32 	%p11, %r31, 0;
	@%p11 bra 	$L__BB0_2;
$L__BB0_16:
	ret;

}


// ===== COMPILED SASS (sm_100) =====

	.target	sm_100

	.elftype	@"ET_EXEC"


//--------------------- .note.nv.tkinfo           --------------------------
	.section	.note.nv.tkinfo,"",@"SHT_NOTE"
	.sectionflags	@"SHF_NOTE_NV_TKINFO"
	.tkinfo
        /*0018*/ 	.word	0x00000002
        /*0030*/ 	.string	""
        /*0030*/ 	.string	"ptxas"
        /*0030*/ 	.string	"Cuda compilation tools, release 13.0, V13.0.88"
        /*0030*/ 	.string	"Build cuda_13.0.r13.0/compiler.36424714_0"
        /*0030*/ 	.string	"-arch sm_100 -m 64 "



//--------------------- .note.nv.cuinfo           --------------------------
	.section	.note.nv.cuinfo,"",@"SHT_NOTE"
	.sectionflags	@"SHF_NOTE_NV_CUINFO"
        /*0018*/ 	.short	0x0002
        /*001a*/ 	.short	0x0064
        /*001c*/ 	.short	0x0082
	.zero		2


//--------------------- .nv.info                  --------------------------
	.section	.nv.info,"",@"SHT_CUDA_INFO"
	.align	4


	//----- nvinfo : EIATTR_REGCOUNT
	.align		4
        /*0000*/ 	.byte	0x04, 0x2f
        /*0002*/ 	.short	(.L_1 - .L_0)
	.align		4
.L_0:
        /*0004*/ 	.word	index@(_Z16intensive_kernelPj)
        /*0008*/ 	.word	0x00000013


	//----- nvinfo : EIATTR_FRAME_SIZE
	.align		4
.L_1:
        /*000c*/ 	.byte	0x04, 0x11
        /*000e*/ 	.short	(.L_3 - .L_2)
	.align		4
.L_2:
        /*0010*/ 	.word	index@(_Z16intensive_kernelPj)
        /*0014*/ 	.word	0x00000000


	//----- nvinfo : EIATTR_MIN_STACK_SIZE
	.align		4
.L_3:
        /*0018*/ 	.byte	0x04, 0x12
        /*001a*/ 	.short	(.L_5 - .L_4)
	.align		4
.L_4:
        /*001c*/ 	.word	index@(_Z16intensive_kernelPj)
        /*0020*/ 	.word	0x00000000
.L_5:


//--------------------- .nv.compat                --------------------------
	.section	.nv.compat,"",@"SHT_CUDA_COMPAT_INFO"
	.align	4
        /*0000*/ 	.byte	0x02, 0x09, 0x00, 0x00, 0x02, 0x02, 0x01, 0x00, 0x02, 0x05, 0x05, 0x00, 0x03, 0x07, 0x01, 0x01
        /*0010*/ 	.byte	0x02, 0x03, 0x00, 0x00, 0x02, 0x06, 0x01, 0x00, 0x04, 0x0b, 0x08, 0x00, 0x01, 0x00, 0x00, 0x00
        /*0020*/ 	.byte	0x00, 0x00, 0x00, 0x00


//--------------------- .nv.info._Z16intensive_kernelPj --------------------------
	.section	.nv.info._Z16intensive_kernelPj,"",@"SHT_CUDA_INFO"
	.sectionflags	@""
	.align	4


	//----- nvinfo : EIATTR_CUDA_API_VERSION
	.align		4
        /*0000*/ 	.byte	0x04, 0x37
        /*0002*/ 	.short	(.L_7 - .L_6)
.L_6:
        /*0004*/ 	.word	0x00000082


	//----- nvinfo : EIATTR_KPARAM_INFO
	.align		4
.L_7:
        /*0008*/ 	.byte	0x04, 0x17
        /*000a*/ 	.short	(.L_9 - .L_8)
.L_8:
        /*000c*/ 	.word	0x00000000
        /*0010*/ 	.short	0x0000
        /*0012*/ 	.short	0x0000
        /*0014*/ 	.byte	0x00, 0xf5, 0x21, 0x00


	//----- nvinfo : EIATTR_SPARSE_MMA_MASK
	.align		4
.L_9:
        /*0018*/ 	.byte	0x03, 0x50
        /*001a*/ 	.short	0x0000


	//----- nvinfo : EIATTR_MAXREG_COUNT
	.align		4
        /*001c*/ 	.byte	0x03, 0x1b
        /*001e*/ 	.short	0x00ff


	//----- nvinfo : EIATTR_NUM_BARRIERS
	.align		4
        /*0020*/ 	.byte	0x02, 0x4c
        /*0022*/ 	.byte	0x01
	.zero		1


	//----- nvinfo : EIATTR_MERCURY_ISA_VERSION
	.align		4
        /*0024*/ 	.byte	0x03, 0x5f
        /*0026*/ 	.short	0x0101


	//----- nvinfo : EIATTR_VRC_CTA_INIT_COUNT
	.align		4
        /*0028*/ 	.byte	0x02, 0x4a
	.zero		1
	.zero		1


	//----- nvinfo : EIATTR_EXIT_INSTR_OFFSETS
	.align		4
        /*002c*/ 	.byte	0x04, 0x1c
        /*002e*/ 	.short	(.L_11 - .L_10)


	//   ....[0]....
.L_10:
        /*0030*/ 	.word	0x00000050


	//   ....[1]....
        /*0034*/ 	.word	0x00000860


	//----- nvinfo : EIATTR_CRS_STACK_SIZE
	.align		4
.L_11:
        /*0038*/ 	.byte	0x04, 0x1e
        /*003a*/ 	.short	(.L_13 - .L_12)
.L_12:
        /*003c*/ 	.word	0x00000000


	//----- nvinfo : EIATTR_CBANK_PARAM_SIZE
	.align		4
.L_13:
        /*0040*/ 	.byte	0x03, 0x19
        /*0042*/ 	.short	0x0008


	//----- nvinfo : EIATTR_PARAM_CBANK
	.align		4
        /*0044*/ 	.byte	0x04, 0x0a
        /*0046*/ 	.short	(.L_15 - .L_14)
	.align		4
.L_14:
        /*0048*/ 	.word	index@(.nv.constant0._Z16intensive_kernelPj)
        /*004c*/ 	.short	0x0380
        /*004e*/ 	.short	0x0008


	//----- nvinfo : EIATTR_SW_WAR
	.align		4
.L_15:
        /*0050*/ 	.byte	0x04, 0x36
        /*0052*/ 	.short	(.L_17 - .L_16)
.L_16:
        /*0054*/ 	.word	0x00000008
.L_17:


//--------------------- .nv.callgraph             --------------------------
	.section	.nv.callgraph,"",@"SHT_CUDA_CALLGRAPH"
	.align	4
	.sectionentsize	8
	.align		4
        /*0000*/ 	.word	0x00000000
	.align		4
        /*0004*/ 	.word	0xffffffff
	.align		4
        /*0008*/ 	.word	0x00000000
	.align		4
        /*000c*/ 	.word	0xfffffffe
	.align		4
        /*0010*/ 	.word	0x00000000
	.align		4
        /*0014*/ 	.word	0xfffffffd
	.align		4
        /*0018*/ 	.word	0x00000000
	.align		4
        /*001c*/ 	.word	0xfffffffc


//--------------------- .text._Z16intensive_kernelPj --------------------------
	.section	.text._Z16intensive_kernelPj,"ax",@progbits
	.align	128
        .global         _Z16intensive_kernelPj
        .type           _Z16intensive_kernelPj,@function
        .size           _Z16intensive_kernelPj,(.L_x_11 - _Z16intensive_kernelPj)
        .other          _Z16intensive_kernelPj,@"STO_CUDA_ENTRY STV_DEFAULT"
_Z16intensive_kernelPj:
.text._Z16intensive_kernelPj:
[----:B------:R-:W-:Y:S08]  /*0000*/  LDC R1, c[0x0][0x37c] ;  /* 0x0000df00ff017b82 */ /* 0x000ff00000000800 */
[----:B------:R-:W0:Y:S01]  /*0010*/  LDC.64 R2, c[0x0][0x380] ;  /* 0x0000e000ff027b82 */ /* 0x000e220000000a00 */
[----:B------:R-:W0:Y:S02]  /*0020*/  LDCU.64 UR4, c[0x0][0x358] ;  /* 0x00006b00ff0477ac */ /* 0x000e240008000a00 */
[----:B0-----:R-:W2:Y:S02]  /*0030*/  LDG.E R2, desc[UR4][R2.64+0x20] ;  /* 0x0000200402027981 */ /* 0x001ea4000c1e1900 */
[----:B--2---:R-:W-:-:S13]  /*0040*/  ISETP.NE.AND P0, PT, R2, RZ, PT ;  /* 0x000000ff0200720c */ /* 0x004fda0003f05270 */
[----:B------:R-:W-:Y:S05]  /*0050*/  @!P0 EXIT ;  /* 0x000000000000894d */ /* 0x000fea0003800000 */
[----:B------:R-:W0:Y:S01]  /*0060*/  S2R R0, SR_TID.X ;  /* 0x0000000000007919 */ /* 0x000e220000002100 */
[----:B------:R-:W0:Y:S08]  /*0070*/  S2UR UR6, SR_CTAID.X ;  /* 0x00000000000679c3 */ /* 0x000e300000002500 */
[----:B------:R-:W1:Y:S01]  /*0080*/  LDC R3, c[0x0][0x360] ;  /* 0x0000d800ff037b82 */ /* 0x000e620000000800 */
[----:B0-----:R-:W-:Y:S01]  /*0090*/  LOP3.LUT R16, R0, UR6, RZ, 0xfc, !PT ;  /* 0x0000000600107c12 */ /* 0x001fe2000f8efcff */
[----:B-1----:R-:W-:-:S03]  /*00a0*/  IMAD R0, R3, UR6, R0 ;  /* 0x0000000603007c24 */ /* 0x002fc6000f8e0200 */
[----:B------:R-:W-:-:S13]  /*00b0*/  ISETP.NE.AND P0, PT, R16, RZ, PT ;  /* 0x000000ff1000720c */ /* 0x000fda0003f05270 */
.L_x_9:
[----:B------:R-:W-:Y:S04]  /*00c0*/  BSSY.RECONVERGENT B0, `(.L_x_0) ;  /* 0x0000017000007945 */ /* 0x000fe80003800200 */
[----:B0-----:R-:W-:Y:S05]  /*00d0*/  @P0 BRA `(.L_x_1) ;  /* 0x0000000000540947 */ /* 0x001fea0003800000 */
[----:B------:R-:W0:Y:S02]  /*00e0*/  LDC.64 R2, c[0x0][0x380] ;  /* 0x0000e000ff027b82 */ /* 0x000e240000000a00 */
[----:B0-----:R-:W2:Y:S02]  /*00f0*/  LDG.E R4, desc[UR4][R2.64] ;  /* 0x0000000402047981 */ /* 0x001ea4000c1e1900 */
[----:B--2---:R-:W-:-:S13]  /*0100*/  ISETP.NE.AND P1, PT, R4, 0x41, PT ;  /* 0x000000410400780c */ /* 0x004fda0003f25270 */
[----:B------:R-:W-:Y:S05]  /*0110*/  @P1 BRA `(.L_x_2) ;  /* 0x0000000000281947 */ /* 0x000fea0003800000 */
[----:B------:R-:W2:Y:S02]  /*0120*/  LDG.E R4, desc[UR4][R2.64+0x4] ;  /* 0x0000040402047981 */ /* 0x000ea4000c1e1900 */
[----:B--2---:R-:W-:-:S13]  /*0130*/  ISETP.NE.AND P1, PT, R4, 0x5a, PT ;  /* 0x0000005a0400780c */ /* 0x004fda0003f25270 */
[----:B------:R-:W-:Y:S05]  /*0140*/  @!P1 BRA `(.L_x_2) ;  /* 0x00000000001c9947 */ /* 0x000fea0003800000 */
[----:B------:R-:W-:-:S05]  /*0150*/  IMAD.MOV.U32 R5, RZ, RZ, 0x1 ;  /* 0x00000001ff057424 */ /* 0x000fca00078e00ff */
[----:B------:R0:W-:Y:S01]  /*0160*/  STG.E desc[UR4][R2.64+0x1c], R5 ;  /* 0x00001c0502007986 */ /* 0x0001e2000c101904 */
[----:B------:R-:W-:Y:S06]  /*0170*/  MEMBAR.SC.GPU ;  /* 0x0000000000007992 */ /* 0x000fec0000002000 */
[----:B------:R-:W-:-:S00]  /*0180*/  ERRBAR ;  /* 0x00000000000079ab */ /* 0x000fc00000000000 */
[----:B------:R-:W-:Y:S06]  /*0190*/  CGAERRBAR ;  /* 0x00000000000075ab */ /* 0x000fec0000000000 */
[----:B------:R-:W-:Y:S01]  /*01a0*/  CCTL.IVALL ;  /* 0x00000000ff00798f */ /* 0x000fe20002000000 */
[----:B0-----:R-:W-:Y:S05]  /*01b0*/  BRA `(.L_x_1) ;  /* 0x00000000001c7947 */ /* 0x001fea0003800000 */
.L_x_2:
[----:B------:R-:W-:Y:S01]  /*01c0*/  IMAD.MOV.U32 R5, RZ, RZ, 0x2d ;  /* 0x0000002dff057424 */ /* 0x000fe200078e00ff */
[----:B------:R0:W-:Y:S04]  /*01d0*/  STG.E desc[UR4][R2.64+0x1c], RZ ;  /* 0x00001cff02007986 */ /* 0x0001e8000c101904 */
[----:B------:R0:W-:Y:S01]  /*01e0*/  STG.E desc[UR4][R2.64+0x4], R5 ;  /* 0x0000040502007986 */ /* 0x0001e2000c101904 */
[----:B------:R-:W-:Y:S06]  /*01f0*/  MEMBAR.SC.GPU ;  /* 0x0000000000007992 */ /* 0x000fec0000002000 */
[----:B------:R-:W-:-:S00]  /*0200*/  ERRBAR ;  /* 0x00000000000079ab */ /* 0x000fc00000000000 */
[----:B------:R-:W-:Y:S06]  /*0210*/  CGAERRBAR ;  /* 0x00000000000075ab */ /* 0x000fec0000000000 */
[----:B0-----:R-:W-:Y:S01]  /*0220*/  CCTL.IVALL ;  /* 0x00000000ff00798f */ /* 0x001fe20002000000 */
.L_x_1:
[----:B------:R-:W-:Y:S05]  /*0230*/  BSYNC.RECONVERGENT B0 ;  /* 0x0000000000007941 */ /* 0x000fea0003800200 */
.L_x_0:
[----:B------:R-:W0:Y:S08]  /*0240*/  LDC.64 R2, c[0x0][0x380] ;  /* 0x0000e000ff027b82 */ /* 0x000e300000000a00 */
[----:B------:R-:W-:Y:S06]  /*0250*/  BAR.SYNC.DEFER_BLOCKING 0x0 ;  /* 0x0000000000007b1d */ /* 0x000fec0000010000 */
[----:B0-----:R-:W2:Y:S02]  /*0260*/  LDG.E R4, desc[UR4][R2.64+0x1c] ;  /* 0x00001c0402047981 */ /* 0x001ea4000c1e1900 */
[----:B--2---:R-:W-:-:S13]  /*0270*/  ISETP.NE.AND P1, PT, R4, 0x1, PT ;  /* 0x000000010400780c */ /* 0x004fda0003f25270 */
[----:B------:R-:W-:Y:S05]  /*0280*/  @P1 BRA `(.L_x_3) ;  /* 0x0000000400641947 */ /* 0x000fea0003800000 */
[----:B------:R-:W2:Y:S04]  /*0290*/  LDG.E R9, desc[UR4][R2.64+0x10] ;  /* 0x0000100402097981 */ /* 0x000ea8000c1e1900 */
[----:B------:R-:W2:Y:S04]  /*02a0*/  LDG.E R8, desc[UR4][R2.64+0xc] ;  /* 0x00000c0402087981 */ /* 0x000ea8000c1e1900 */
[----:B------:R-:W3:Y:S04]  /*02b0*/  LDG.E R5, desc[UR4][R2.64+0x18] ;  /* 0x0000180402057981 */ /* 0x000ee8000c1e1900 */
[----:B------:R-:W3:Y:S01]  /*02c0*/  LDG.E R4, desc[UR4][R2.64+0x14] ;  /* 0x0000140402047981 */ /* 0x000ee2000c1e1900 */
[----:B--2---:R-:W-:-:S06]  /*02d0*/  IMAD.WIDE R8, R0, 0x8, R8 ;  /* 0x0000000800087825 */ /* 0x004fcc00078e0208 */
[----:B------:R-:W2:Y:S01]  /*02e0*/  LD.E.64 R8, desc[UR4][R8.64] ;  /* 0x0000000408087980 */ /* 0x000ea2000c101b00 */
[----:B---3--:R-:W-:-:S05]  /*02f0*/  IMAD.WIDE R4, R0, 0x8, R4 ;  /* 0x0000000800047825 */ /* 0x008fca00078e0204 */
[----:B------:R-:W2:Y:S01]  /*0300*/  LD.E.64 R6, desc[UR4][R4.64] ;  /* 0x0000000404067980 */ /* 0x000ea2000c101b00 */
[----:B------:R-:W-:Y:S01]  /*0310*/  UMOV UR6, 0x47ae147b ;  /* 0x47ae147b00067882 */ /* 0x000fe20000000000 */
[----:B------:R-:W-:Y:S01]  /*0320*/  UMOV UR7, 0x3f847ae1 ;  /* 0x3f847ae100077882 */ /* 0x000fe20000000000 */
[----:B------:R-:W-:Y:S01]  /*0330*/  BSSY.RECONVERGENT B0, `(.L_x_4) ;  /* 0x0000041000007945 */ /* 0x000fe20003800200 */
[----:B--2---:R-:W-:-:S08]  /*0340*/  DADD R10, R6, -R8 ;  /* 0x00000000060a7229 */ /* 0x004fd00000000808 */
[----:B------:R-:W-:-:S14]  /*0350*/  DSETP.GT.AND P0, PT, R10, UR6, PT ;  /* 0x000000060a007e2a */ /* 0x000fdc000bf04000 */
[----:B------:R-:W-:Y:S05]  /*0360*/  @!P0 BRA `(.L_x_5) ;  /* 0x0000000000f48947 */ /* 0x000fea0003800000 */
[----:B------:R-:W-:Y:S01]  /*0370*/  IMAD.MOV.U32 R10, RZ, RZ, 0x652b82fe ;  /* 0x652b82feff0a7424 */ /* 0x000fe200078e00ff */
[----:B------:R-:W-:Y:S01]  /*0380*/  UMOV UR6, 0xfefa39ef ;  /* 0xfefa39ef00067882 */ /* 0x000fe20000000000 */
[----:B------:R-:W-:Y:S01]  /*0390*/  IMAD.MOV.U32 R11, RZ, RZ, 0x3ff71547 ;  /* 0x3ff71547ff0b7424 */ /* 0x000fe200078e00ff */
[----:B------:R-:W-:Y:S01]  /*03a0*/  UMOV UR7, 0x3fe62e42 ;  /* 0x3fe62e4200077882 */ /* 0x000fe20000000000 */
[----:B------:R-:W-:Y:S01]  /*03b0*/  FSETP.GEU.AND P0, PT, |R7|, 4.1917929649353027344, PT ;  /* 0x4086232b0700780b */ /* 0x000fe20003f0e200 */
[----:B------:R-:W-:Y:S03]  /*03c0*/  BSSY.RECONVERGENT B1, `(.L_x_6) ;  /* 0x0000035000017945 */ /* 0x000fe60003800200 */
[----:B------:R-:W-:-:S08]  /*03d0*/  DFMA R10, R6, R10, 6.75539944105574400000e+15 ;  /* 0x43380000060a742b */ /* 0x000fd0000000000a */
[----:B------:R-:W-:-:S08]  /*03e0*/  DADD R12, R10, -6.75539944105574400000e+15 ;  /* 0xc33800000a0c7429 */ /* 0x000fd00000000000 */
[----:B------:R-:W-:Y:S01]  /*03f0*/  DFMA R14, R12, -UR6, R6 ;  /* 0x800000060c0e7c2b */ /* 0x000fe20008000006 */
[----:B------:R-:W-:Y:S01]  /*0400*/  UMOV UR6, 0x3b39803f ;  /* 0x3b39803f00067882 */ /* 0x000fe20000000000 */
[----:B------:R-:W-:-:S06]  /*0410*/  UMOV UR7, 0x3c7abc9e ;  /* 0x3c7abc9e00077882 */ /* 0x000fcc0000000000 */
[----:B------:R-:W-:Y:S01]  /*0420*/  DFMA R12, R12, -UR6, R14 ;  /* 0x800000060c0c7c2b */ /* 0x000fe2000800000e */
[----:B------:R-:W-:Y:S01]  /*0430*/  UMOV UR6, 0x69ce2bdf ;  /* 0x69ce2bdf00067882 */ /* 0x000fe20000000000 */
[----:B------:R-:W-:Y:S01]  /*0440*/  IMAD.MOV.U32 R14, RZ, RZ, -0x35dec16 ;  /* 0xfca213eaff0e7424 */ /* 0x000fe200078e00ff */
[----:B------:R-:W-:Y:S01]  /*0450*/  UMOV UR7, 0x3e5ade15 ;  /* 0x3e5ade1500077882 */ /* 0x000fe20000000000 */
[----:B------:R-:W-:-:S06]  /*0460*/  IMAD.MOV.U32 R15, RZ, RZ, 0x3e928af3 ;  /* 0x3e928af3ff0f7424 */ /* 0x000fcc00078e00ff */
[----:B------:R-:W-:Y:S01]  /*0470*/  DFMA R14, R12, UR6, R14 ;  /* 0x000000060c0e7c2b */ /* 0x000fe2000800000e */
[----:B------:R-:W-:Y:S01]  /*0480*/  UMOV UR6, 0x62401315 ;  /* 0x6240131500067882 */ /* 0x000fe20000000000 */
[----:B------:R-:W-:-:S06]  /*0490*/  UMOV UR7, 0x3ec71dee ;  /* 0x3ec71dee00077882 */ /* 0x000fcc0000000000 */
[----:B------:R-:W-:Y:S01]  /*04a0*/  DFMA R14, R12, R14, UR6 ;  /* 0x000000060c0e7e2b */ /* 0x000fe2000800000e */
        /* <DEDUP_REMOVED lines=20> */
[----:B------:R-:W-:-:S08]  /*05f0*/  DFMA R14, R12, R14, UR6 ;  /* 0x000000060c0e7e2b */ /* 0x000fd0000800000e */
[----:B------:R-:W-:-:S08]  /*0600*/  DFMA R14, R12, R14, 1 ;  /* 0x3ff000000c0e742b */ /* 0x000fd0000000000e */
[----:B------:R-:W-:-:S10]  /*0610*/  DFMA R14, R12, R14, 1 ;  /* 0x3ff000000c0e742b */ /* 0x000fd4000000000e */
[----:B------:R-:W-:Y:S01]  /*0620*/  LEA R13, R10, R15, 0x14 ;  /* 0x0000000f0a0d7211 */ /* 0x000fe200078ea0ff */
[----:B------:R-:W-:Y:S01]  /*0630*/  IMAD.MOV.U32 R12, RZ, RZ, R14 ;  /* 0x000000ffff0c7224 */ /* 0x000fe200078e000e */
[----:B------:R-:W-:Y:S06]  /*0640*/  @!P0 BRA `(.L_x_7) ;  /* 0x0000000000308947 */ /* 0x000fec0003800000 */
[----:B------:R-:W-:Y:S01]  /*0650*/  FSETP.GEU.AND P1, PT, |R7|, 4.2275390625, PT ;  /* 0x408748000700780b */ /* 0x000fe20003f2e200 */
[C---:B------:R-:W-:Y:S02]  /*0660*/  DADD R12, R6.reuse, +INF ;  /* 0x7ff00000060c7429 */ /* 0x040fe40000000000 */
[----:B------:R-:W-:-:S08]  /*0670*/  DSETP.GEU.AND P0, PT, R6, RZ, PT ;  /* 0x000000ff0600722a */ /* 0x000fd00003f0e000 */
[----:B------:R-:W-:Y:S02]  /*0680*/  FSEL R12, R12, RZ, P0 ;  /* 0x000000ff0c0c7208 */ /* 0x000fe40000000000 */
[----:B------:R-:W-:Y:S02]  /*0690*/  @!P1 LEA.HI R11, R10, R10, RZ, 0x1 ;  /* 0x0000000a0a0b9211 */ /* 0x000fe400078f08ff */
[----:B------:R-:W-:Y:S02]  /*06a0*/  FSEL R13, R13, RZ, P0 ;  /* 0x000000ff0d0d7208 */ /* 0x000fe40000000000 */
[----:B------:R-:W-:-:S05]  /*06b0*/  @!P1 SHF.R.S32.HI R11, RZ, 0x1, R11 ;  /* 0x00000001ff0b9819 */ /* 0x000fca000001140b */
[----:B------:R-:W-:Y:S02]  /*06c0*/  @!P1 IMAD.IADD R6, R10, 0x1, -R11 ;  /* 0x000000010a069824 */ /* 0x000fe400078e0a0b */
[----:B------:R-:W-:-:S03]  /*06d0*/  @!P1 IMAD R15, R11, 0x100000, R15 ;  /* 0x001000000b0f9824 */ /* 0x000fc600078e020f */
[----:B------:R-:W-:Y:S02]  /*06e0*/  @!P1 LEA R7, R6, 0x3ff00000, 0x14 ;  /* 0x3ff0000006079811 */ /* 0x000fe400078ea0ff */
[----:B------:R-:W-:-:S06]  /*06f0*/  @!P1 MOV R6, RZ ;  /* 0x000000ff00069202 */ /* 0x000fcc0000000f00 */
[----:B------:R-:W-:-:S11]  /*0700*/  @!P1 DMUL R12, R14, R6 ;  /* 0x000000060e0c9228 */ /* 0x000fd60000000000 */
.L_x_7:
[----:B------:R-:W-:Y:S05]  /*0710*/  BSYNC.RECONVERGENT B1 ;  /* 0x0000000000017941 */ /* 0x000fea0003800200 */
.L_x_6:
[----:B------:R-:W-:-:S07]  /*0720*/  DFMA R8, R8, 2, R12 ;  /* 0x400000000808782b */ /* 0x000fce000000000c */
[----:B------:R0:W-:Y:S04]  /*0730*/  ST.E.64 desc[UR4][R4.64], R8 ;  /* 0x0000000804007985 */ /* 0x0001e8000c101b04 */
.L_x_5:
[----:B------:R-:W-:Y:S05]  /*0740*/  BSYNC.RECONVERGENT B0 ;  /* 0x0000000000007941 */ /* 0x000fea0003800200 */
.L_x_4:
[----:B------:R-:W-:Y:S01]  /*0750*/  ISETP.NE.AND P0, PT, R16, RZ, PT ;  /* 0x000000ff1000720c */ /* 0x000fe20003f05270 */
[----:B------:R-:W-:-:S12]  /*0760*/  BSSY.RECONVERGENT B0, `(.L_x_3) ;  /* 0x000000b000007945 */ /* 0x000fd80003800200 */
[----:B------:R-:W-:Y:S05]  /*0770*/  @P0 BRA `(.L_x_8) ;  /* 0x0000000000240947 */ /* 0x000fea0003800000 */
[----:B0-----:R-:W-:Y:S01]  /*0780*/  IMAD.MOV.U32 R5, RZ, RZ, 0x3b ;  /* 0x0000003bff057424 */ /* 0x001fe200078e00ff */
[----:B------:R1:W-:Y:S01]  /*0790*/  STG.E desc[UR4][R2.64+0x1c], RZ ;  /* 0x00001cff02007986 */ /* 0x0003e2000c101904 */
[----:B------:R-:W-:-:S03]  /*07a0*/  IMAD.MOV.U32 R7, RZ, RZ, 0x5a ;  /* 0x0000005aff077424 */ /* 0x000fc600078e00ff */
[----:B------:R1:W-:Y:S04]  /*07b0*/  STG.E desc[UR4][R2.64], R5 ;  /* 0x0000000502007986 */ /* 0x0003e8000c101904 */
[----:B------:R1:W-:Y:S01]  /*07c0*/  STG.E desc[UR4][R2.64+0x4], R7 ;  /* 0x0000040702007986 */ /* 0x0003e2000c101904 */
[----:B------:R-:W-:Y:S06]  /*07d0*/  MEMBAR.SC.GPU ;  /* 0x0000000000007992 */ /* 0x000fec0000002000 */
[----:B------:R-:W-:-:S00]  /*07e0*/  ERRBAR ;  /* 0x00000000000079ab */ /* 0x000fc00000000000 */
[----:B------:R-:W-:Y:S06]  /*07f0*/  CGAERRBAR ;  /* 0x00000000000075ab */ /* 0x000fec0000000000 */
[----:B-1----:R-:W-:Y:S01]  /*0800*/  CCTL.IVALL ;  /* 0x00000000ff00798f */ /* 0x002fe20002000000 */
.L_x_8:
[----:B------:R-:W-:Y:S05]  /*0810*/  BSYNC.RECONVERGENT B0 ;  /* 0x0000000000007941 */ /* 0x000fea0003800200 */
.L_x_3:
[----:B------:R-:W-:Y:S06]  /*0820*/  BAR.SYNC.DEFER_BLOCKING 0x0 ;  /* 0x0000000000007b1d */ /* 0x000fec0000010000 */
[----:B------:R-:W2:Y:S02]  /*0830*/  LDG.E R2, desc[UR4][R2.64+0x20] ;  /* 0x0000200402027981 */ /* 0x000ea4000c1e1900 */
[----:B--2---:R-:W-:-:S13]  /*0840*/  ISETP.NE.AND P1, PT, R2, RZ, PT ;  /* 0x000000ff0200720c */ /* 0x004fda0003f25270 */
[----:B------:R-:W-:Y:S05]  /*0850*/  @P1 BRA `(.L_x_9) ;  /* 0xfffffff800181947 */ /* 0x000fea000383ffff */
[----:B------:R-:W-:Y:S05]  /*0860*/  EXIT ;  /* 0x000000000000794d */ /* 0x000fea0003800000 */
.L_x_10:
[----:B------:R-:W-:-:S00]  /*0870*/  BRA `(.L_x_10) ;  /* 0xfffffffc00fc7947 */ /* 0x000fc0000383ffff */
[----:B------:R-:W-:-:S00]  /*0880*/  NOP ;  /* 0x0000000000007918 */ /* 0x000fc00000000000 */
[----:B------:R-:W-:-:S00]  /*0890*/  NOP ;  /* 0x0000000000007918 */ /* 0x000fc00000000000 */
[----:B------:R-:W-:-:S00]  /*08a0*/  NOP ;  /* 0x0000000000007918 */ /* 0x000fc00000000000 */
[----:B------:R-:W-:-:S00]  /*08b0*/  NOP ;  /* 0x0000000000007918 */ /* 0x000fc00000000000 */
[----:B------:R-:W-:-:S00]  /*08c0*/  NOP ;  /* 0x0000000000007918 */ /* 0x000fc00000000000 */
[----:B------:R-:W-:-:S00]  /*08d0*/  NOP ;  /* 0x0000000000007918 */ /* 0x000fc00000000000 */
[----:B------:R-:W-:-:S00]  /*08e0*/  NOP ;  /* 0x0000000000007918 */ /* 0x000fc00000000000 */
[----:B------:R-:W-:-:S00]  /*08f0*/  NOP ;  /* 0x0000000000007918 */ /* 0x000fc00000000000 */
.L_x_11:


//--------------------- .nv.shared.reserved.0     --------------------------
	.section	.nv.shared.reserved.0,"aw",@nobits
	.weak		__nv_reservedSMEM_offset_0_alias
	.size		__nv_reservedSMEM_offset_0_alias, 0, 64
	.other		__nv_reservedSMEM_offset_0_alias,@"STO_CUDA_RESERVED_SHARED STV_DEFAULT"
__nv_reservedSMEM_offset_0_alias:
	.zero		0
	.zero		64


//--------------------- .nv.constant0._Z16intensive_kernelPj --------------------------
	.section	.nv.constant0._Z16intensive_kernelPj,"a",@progbits
	.sectionflags	@""
	.align	4
.nv.constant0._Z16intensive_kernelPj:
	.zero		904


//--------------------- SYMBOLS --------------------------

	.type		.nv.reservedSmem.offset0,@object
	.size		.nv.reservedSmem.offset0,0x4
